	.headerflags	@"EF_CUDA_TEXMODE_UNIFIED EF_CUDA_64BIT_ADDRESS EF_CUDA_ACCELERATORS EF_CUDA_SM90 EF_CUDA_VIRTUAL_SM(EF_CUDA_SM90)"
	.elftype	@"ET_EXEC"


//--------------------- .nv.info                  --------------------------
	.section	.nv.info,"",@"SHT_CUDA_INFO"
	.align	4


	//----- nvinfo : EIATTR_REGCOUNT
	.align		4
        /*0000*/ 	.byte	0x04, 0x2f
        /*0002*/ 	.short	(.L_3 - .L_2)
	.align		4
.L_2:
        /*0004*/ 	.word	index@(triton_poi_fused__native_batch_norm_legit_no_training_convolution_relu_threshold_backward_19)
        /*0008*/ 	.word	0x00000014


	//----- nvinfo : EIATTR_MIN_STACK_SIZE
	.align		4
.L_3:
        /*000c*/ 	.byte	0x04, 0x12
        /*000e*/ 	.short	(.L_5 - .L_4)
	.align		4
.L_4:
        /*0010*/ 	.word	index@(triton_poi_fused__native_batch_norm_legit_no_training_convolution_relu_threshold_backward_19)
        /*0014*/ 	.word	0x00000000


	//----- nvinfo : EIATTR_FRAME_SIZE
	.align		4
.L_5:
        /*0018*/ 	.byte	0x04, 0x11
        /*001a*/ 	.short	(.L_7 - .L_6)
	.align		4
.L_6:
        /*001c*/ 	.word	index@(triton_poi_fused__native_batch_norm_legit_no_training_convolution_relu_threshold_backward_19)
        /*0020*/ 	.word	0x00000000


	//----- nvinfo : EIATTR_MIN_STACK_SIZE
	.align		4
.L_7:
        /*0024*/ 	.byte	0x04, 0x12
        /*0026*/ 	.short	(.L_9 - .L_8)
	.align		4
.L_8:
        /*0028*/ 	.word	index@(triton_poi_fused__native_batch_norm_legit_no_training_convolution_relu_threshold_backward_19)
        /*002c*/ 	.word	0x00000000
.L_9:


//--------------------- .nv.info.triton_poi_fused__native_batch_norm_legit_no_training_convolution_relu_threshold_backward_19 --------------------------
	.section	.nv.info.triton_poi_fused__native_batch_norm_legit_no_training_convolution_relu_threshold_backward_19,"",@"SHT_CUDA_INFO"
	.sectionflags	@""
	.align	4


	//----- nvinfo : EIATTR_CUDA_API_VERSION
	.align		4
        /*0000*/ 	.byte	0x04, 0x37
        /*0002*/ 	.short	(.L_11 - .L_10)
.L_10:
        /*0004*/ 	.word	0x0000007c


	//----- nvinfo : EIATTR_KPARAM_INFO
	.align		4
.L_11:
        /*0008*/ 	.byte	0x04, 0x17
        /*000a*/ 	.short	(.L_13 - .L_12)
.L_12:
        /*000c*/ 	.word	0x00000000
        /*0010*/ 	.short	0x0008
        /*0012*/ 	.short	0x0040
        /*0014*/ 	.byte	0x00, 0xf0, 0x11, 0x00


	//----- nvinfo : EIATTR_KPARAM_INFO
	.align		4
.L_13:
        /*0018*/ 	.byte	0x04, 0x17
        /*001a*/ 	.short	(.L_15 - .L_14)
.L_14:
        /*001c*/ 	.word	0x00000000
        /*0020*/ 	.short	0x0007
        /*0022*/ 	.short	0x0038
        /*0024*/ 	.byte	0x00, 0xf4, 0x21, 0x00


	//----- nvinfo : EIATTR_KPARAM_INFO
	.align		4
.L_15:
        /*0028*/ 	.byte	0x04, 0x17
        /*002a*/ 	.short	(.L_17 - .L_16)
.L_16:
        /*002c*/ 	.word	0x00000000
        /*0030*/ 	.short	0x0006
        /*0032*/ 	.short	0x0030
        /*0034*/ 	.byte	0x00, 0xf4, 0x21, 0x00


	//----- nvinfo : EIATTR_KPARAM_INFO
	.align		4
.L_17:
        /*0038*/ 	.byte	0x04, 0x17
        /*003a*/ 	.short	(.L_19 - .L_18)
.L_18:
        /*003c*/ 	.word	0x00000000
        /*0040*/ 	.short	0x0005
        /*0042*/ 	.short	0x0028
        /*0044*/ 	.byte	0x00, 0xf4, 0x21, 0x00


	//----- nvinfo : EIATTR_KPARAM_INFO
	.align		4
.L_19:
        /*0048*/ 	.byte	0x04, 0x17
        /*004a*/ 	.short	(.L_21 - .L_20)
.L_20:
        /*004c*/ 	.word	0x00000000
        /*0050*/ 	.short	0x0004
        /*0052*/ 	.short	0x0020
        /*0054*/ 	.byte	0x00, 0xf4, 0x21, 0x00


	//----- nvinfo : EIATTR_KPARAM_INFO
	.align		4
.L_21:
        /*0058*/ 	.byte	0x04, 0x17
        /*005a*/ 	.short	(.L_23 - .L_22)
.L_22:
        /*005c*/ 	.word	0x00000000
        /*0060*/ 	.short	0x0003
        /*0062*/ 	.short	0x0018
        /*0064*/ 	.byte	0x00, 0xf4, 0x21, 0x00


	//----- nvinfo : EIATTR_KPARAM_INFO
	.align		4
.L_23:
        /*0068*/ 	.byte	0x04, 0x17
        /*006a*/ 	.short	(.L_25 - .L_24)
.L_24:
        /*006c*/ 	.word	0x00000000
        /*0070*/ 	.short	0x0002
        /*0072*/ 	.short	0x0010
        /*0074*/ 	.byte	0x00, 0xf4, 0x21, 0x00


	//----- nvinfo : EIATTR_KPARAM_INFO
	.align		4
.L_25:
        /*0078*/ 	.byte	0x04, 0x17
        /*007a*/ 	.short	(.L_27 - .L_26)
.L_26:
        /*007c*/ 	.word	0x00000000
        /*0080*/ 	.short	0x0001
        /*0082*/ 	.short	0x0008
        /*0084*/ 	.byte	0x00, 0xf4, 0x21, 0x00


	//----- nvinfo : EIATTR_KPARAM_INFO
	.align		4
.L_27:
        /*0088*/ 	.byte	0x04, 0x17
        /*008a*/ 	.short	(.L_29 - .L_28)
.L_28:
        /*008c*/ 	.word	0x00000000
        /*0090*/ 	.short	0x0000
        /*0092*/ 	.short	0x0000
        /*0094*/ 	.byte	0x00, 0xf4, 0x21, 0x00


	//----- nvinfo : EIATTR_SPARSE_MMA_MASK
	.align		4
.L_29:
        /*0098*/ 	.byte	0x03, 0x50
        /*009a*/ 	.short	0x0000


	//----- nvinfo : EIATTR_MAXREG_COUNT
	.align		4
        /*009c*/ 	.byte	0x03, 0x1b
        /*009e*/ 	.short	0x00ff


	//----- nvinfo : EIATTR_EXIT_INSTR_OFFSETS
	.align		4
        /*00a0*/ 	.byte	0x04, 0x1c
        /*00a2*/ 	.short	(.L_31 - .L_30)


	//   ....[0]....
.L_30:
        /*00a4*/ 	.word	0x00000450


	//----- nvinfo : EIATTR_REQNTID
	.align		4
.L_31:
        /*00a8*/ 	.byte	0x04, 0x10
        /*00aa*/ 	.short	(.L_33 - .L_32)
.L_32:
        /*00ac*/ 	.word	0x00000100
        /*00b0*/ 	.word	0x00000001
        /*00b4*/ 	.word	0x00000001


	//----- nvinfo : EIATTR_CBANK_PARAM_SIZE
	.align		4
.L_33:
        /*00b8*/ 	.byte	0x03, 0x19
        /*00ba*/ 	.short	0x0044


	//----- nvinfo : EIATTR_PARAM_CBANK
	.align		4
        /*00bc*/ 	.byte	0x04, 0x0a
        /*00be*/ 	.short	(.L_35 - .L_34)
	.align		4
.L_34:
        /*00c0*/ 	.word	index@(.nv.constant0.triton_poi_fused__native_batch_norm_legit_no_training_convolution_relu_threshold_backward_19)
        /*00c4*/ 	.short	0x0210
        /*00c6*/ 	.short	0x0044


	//----- nvinfo : EIATTR_SW_WAR
	.align		4
.L_35:
        /*00c8*/ 	.byte	0x04, 0x36
        /*00ca*/ 	.short	(.L_37 - .L_36)
.L_36:
        /*00cc*/ 	.word	0x00000008
.L_37:


//--------------------- .nv.callgraph             --------------------------
	.section	.nv.callgraph,"",@"SHT_CUDA_CALLGRAPH"
	.align	4
	.sectionentsize	8
	.align		4
        /*0000*/ 	.word	0x00000000
	.align		4
        /*0004*/ 	.word	0xffffffff
	.align		4
        /*0008*/ 	.word	0x00000000
	.align		4
        /*000c*/ 	.word	0xfffffffe
	.align		4
        /*0010*/ 	.word	0x00000000
	.align		4
        /*0014*/ 	.word	0xfffffffd
	.align		4
        /*0018*/ 	.word	0x00000000
	.align		4
        /*001c*/ 	.word	0xfffffffc


//--------------------- .nv.constant4             --------------------------
	.section	.nv.constant4,"a",@progbits
	.align	8
	.align		8
.nv.constant4:
        /*0000*/ 	.dword	_$_str
	.align		8
        /*0008*/ 	.dword	_$_str_$_2


//--------------------- .text.triton_poi_fused__native_batch_norm_legit_no_training_convolution_relu_threshold_backward_19 --------------------------
	.section	.text.triton_poi_fused__native_batch_norm_legit_no_training_convolution_relu_threshold_backward_19,"ax",@progbits
	.align	128
        .global         triton_poi_fused__native_batch_norm_legit_no_training_convolution_relu_threshold_backward_19
        .type           triton_poi_fused__native_batch_norm_legit_no_training_convolution_relu_threshold_backward_19,@function
        .size           triton_poi_fused__native_batch_norm_legit_no_training_convolution_relu_threshold_backward_19,(.L_x_1 - triton_poi_fused__native_batch_norm_legit_no_training_convolution_relu_threshold_backward_19)
        .other          triton_poi_fused__native_batch_norm_legit_no_training_convolution_relu_threshold_backward_19,@"STO_CUDA_ENTRY STV_DEFAULT"
triton_poi_fused__native_batch_norm_legit_no_training_convolution_relu_threshold_backward_19:
.text.triton_poi_fused__native_batch_norm_legit_no_training_convolution_relu_threshold_backward_19:
[----:B------:R-:W-:Y:S01]  /*0000*/  LDC R1, c[0x0][0x28] ;  /* 0x00000a00ff017b82 */ /* 0x000fe20000000800 */
[----:B------:R-:W1:Y:S07]  /*0010*/  S2R R0, SR_TID.X ;  /* 0x0000000000007919 */ /* 0x000e6e0000002100 */
[----:B------:R-:W2:Y:S01]  /*0020*/  LDC.64 R12, c[0x0][0x228] ;  /* 0x00008a00ff0c7b82 */ /* 0x000ea20000000a00 */
[----:B------:R-:W-:Y:S01]  /*0030*/  ULDC.64 UR4, c[0x0][0x208] ;  /* 0x0000820000047ab9 */ /* 0x000fe20000000a00 */
[----:B------:R-:W-:Y:S01]  /*0040*/  ULDC.64 UR6, c[0x0][0x248] ;  /* 0x0000920000067ab9 */ /* 0x000fe20000000a00 */
[----:B------:R-:W3:Y:S05]  /*0050*/  S2R R5, SR_CTAID.X ;  /* 0x0000000000057919 */ /* 0x000eea0000002500 */
[----:B------:R-:W4:Y:S08]  /*0060*/  LDC.64 R8, c[0x0][0x218] ;  /* 0x00008600ff087b82 */ /* 0x000f300000000a00 */
[----:B------:R-:W5:Y:S08]  /*0070*/  LDC.64 R10, c[0x0][0x220] ;  /* 0x00008800ff0a7b82 */ /* 0x000f700000000a00 */
[----:B------:R-:W2:Y:S01]  /*0080*/  LDC.64 R14, c[0x0][0x230] ;  /* 0x00008c00ff0e7b82 */ /* 0x000ea20000000a00 */
[----:B-1----:R-:W-:-:S02]  /*0090*/  SHF.L.U32 R0, R0, 0x1, RZ ;  /* 0x0000000100007819 */ /* 0x002fc400000006ff */
[----:B---3--:R-:W-:Y:S02]  /*00a0*/  SHF.R.S32.HI R3, RZ, 0x16, R5 ;  /* 0x00000016ff037819 */ /* 0x008fe40000011405 */
[----:B------:R-:W-:Y:S02]  /*00b0*/  LOP3.LUT R0, R0, 0x1fe, RZ, 0xc0, !PT ;  /* 0x000001fe00007812 */ /* 0x000fe400078ec0ff */
[----:B------:R-:W-:Y:S02]  /*00c0*/  SGXT R3, R3, 0x1 ;  /* 0x000000010303781a */ /* 0x000fe40000000200 */
[----:B------:R-:W-:-:S04]  /*00d0*/  LEA R0, R5, R0, 0x9 ;  /* 0x0000000005007211 */ /* 0x000fc800078e48ff */
[----:B------:R-:W-:-:S04]  /*00e0*/  LEA.HI R3, R3, R0, RZ, 0xc ;  /* 0x0000000003037211 */ /* 0x000fc800078f60ff */
[----:B------:R-:W-:-:S05]  /*00f0*/  SHF.R.S32.HI R3, RZ, 0xc, R3 ;  /* 0x0000000cff037819 */ /* 0x000fca0000011403 */
[----:B------:R-:W-:-:S05]  /*0100*/  IMAD.HI R2, R3, 0x30c30c31, RZ ;  /* 0x30c30c3103027827 */ /* 0x000fca00078e02ff */
[----:B------:R-:W-:-:S04]  /*0110*/  SHF.R.U32.HI R5, RZ, 0x1f, R2 ;  /* 0x0000001fff057819 */ /* 0x000fc80000011602 */
[----:B------:R-:W-:Y:S02]  /*0120*/  LEA.HI.SX32 R2, R2, R5, 0x1e ;  /* 0x0000000502027211 */ /* 0x000fe400078ff2ff */
[----:B------:R-:W1:Y:S03]  /*0130*/  LDC.64 R4, c[0x0][0x238] ;  /* 0x00008e00ff047b82 */ /* 0x000e660000000a00 */
[----:B------:R-:W-:-:S04]  /*0140*/  IMAD R17, R2, -0x15, R3 ;  /* 0xffffffeb02117824 */ /* 0x000fc800078e0203 */
[C---:B--2---:R-:W-:Y:S01]  /*0150*/  IMAD.WIDE R12, R17.reuse, 0x4, R12 ;  /* 0x00000004110c7825 */ /* 0x044fe200078e020c */
[----:B------:R-:W2:Y:S04]  /*0160*/  LDC.64 R2, c[0x0][0x210] ;  /* 0x00008400ff027b82 */ /* 0x000ea80000000a00 */
[----:B------:R3:W3:Y:S01]  /*0170*/  LDG.E.EL R16, desc[UR4][R12.64] ;  /* 0x000000040c107981 */ /* 0x0006e2000c2e1900 */
[----:B----4-:R-:W-:-:S04]  /*0180*/  IMAD.WIDE R8, R17, 0x4, R8 ;  /* 0x0000000411087825 */ /* 0x010fc800078e0208 */
[----:B-----5:R-:W-:Y:S02]  /*0190*/  IMAD.WIDE R10, R17, 0x4, R10 ;  /* 0x00000004110a7825 */ /* 0x020fe400078e020a */
[----:B------:R4:W5:Y:S04]  /*01a0*/  LDG.E.EL R8, desc[UR4][R8.64] ;  /* 0x0000000408087981 */ /* 0x000968000c2e1900 */
[----:B------:R-:W5:Y:S01]  /*01b0*/  LDG.E.EL R10, desc[UR4][R10.64] ;  /* 0x000000040a0a7981 */ /* 0x000f62000c2e1900 */
[----:B--2---:R-:W-:-:S05]  /*01c0*/  IMAD.WIDE R2, R0, 0x4, R2 ;  /* 0x0000000400027825 */ /* 0x004fca00078e0202 */
[----:B------:R-:W5:Y:S01]  /*01d0*/  LDG.E.64 R6, desc[UR4][R2.64] ;  /* 0x0000000402067981 */ /* 0x000f62000c1e1b00 */
[----:B0--3--:R-:W-:-:S04]  /*01e0*/  IMAD.WIDE R12, R17, 0x4, R14 ;  /* 0x00000004110c7825 */ /* 0x009fc800078e020e */
[----:B-1----:R-:W-:Y:S02]  /*01f0*/  IMAD.WIDE R4, R17, 0x4, R4 ;  /* 0x0000000411047825 */ /* 0x002fe400078e0204 */
[----:B------:R-:W2:Y:S04]  /*0200*/  LDG.E.EL R12, desc[UR4][R12.64] ;  /* 0x000000040c0c7981 */ /* 0x000ea8000c2e1900 */
[----:B------:R0:W2:Y:S01]  /*0210*/  LDG.E.EL R15, desc[UR4][R4.64] ;  /* 0x00000004040f7981 */ /* 0x0000a2000c2e1900 */
[----:B----4-:R-:W-:Y:S01]  /*0220*/  HFMA2.MMA R9, -RZ, RZ, 1.625, 0 ;  /* 0x3e800000ff097435 */ /* 0x010fe200000001ff */
[----:B------:R-:W-:-:S04]  /*0230*/  FADD R16, R16, 9.9999997473787516356e-06 ;  /* 0x3727c5ac10107421 */ /* 0x000fc80000000000 */
[----:B------:R-:W1:Y:S02]  /*0240*/  MUFU.SQRT R14, R16 ;  /* 0x00000010000e7308 */ /* 0x000e640000002000 */
[C---:B-1----:R-:W-:Y:S02]  /*0250*/  FSETP.GT.AND P0, PT, R14.reuse, 8.50705917302346158658e+37, PT ;  /* 0x7e8000000e00780b */ /* 0x042fe40003f04000 */
[----:B------:R-:W-:-:S11]  /*0260*/  FSETP.GEU.AND P1, PT, R14, 1.175494350822287508e-38, PT ;  /* 0x008000000e00780b */ /* 0x000fd60003f2e000 */
[----:B------:R-:W-:-:S04]  /*0270*/  @P0 FMUL R14, R14, 0.25 ;  /* 0x3e8000000e0e0820 */ /* 0x000fc80000400000 */
[----:B------:R-:W-:-:S06]  /*0280*/  @!P1 FMUL R14, R14, 16777216 ;  /* 0x4b8000000e0e9820 */ /* 0x000fcc0000400000 */
[----:B------:R-:W1:Y:S01]  /*0290*/  MUFU.RCP R14, R14 ;  /* 0x0000000e000e7308 */ /* 0x000e620000001000 */
[----:B------:R-:W-:Y:S01]  /*02a0*/  FSEL R9, R9, 1, P0 ;  /* 0x3f80000009097808 */ /* 0x000fe20000000000 */
[--C-:B-----5:R-:W-:Y:S01]  /*02b0*/  FADD R7, R7, R8.reuse ;  /* 0x0000000807077221 */ /* 0x120fe20000000000 */
[----:B------:R-:W-:-:S03]  /*02c0*/  FADD R6, R6, R8 ;  /* 0x0000000806067221 */ /* 0x000fc60000000000 */
[----:B------:R-:W-:Y:S01]  /*02d0*/  @!P1 FMUL R9, R9, 16777216 ;  /* 0x4b80000009099820 */ /* 0x000fe20000400000 */
[C---:B0-----:R-:W-:Y:S01]  /*02e0*/  FADD R4, -R10.reuse, R7 ;  /* 0x000000070a047221 */ /* 0x041fe20000000100 */
[----:B------:R-:W-:Y:S02]  /*02f0*/  FADD R10, -R10, R6 ;  /* 0x000000060a0a7221 */ /* 0x000fe40000000100 */
[----:B-1----:R-:W-:-:S04]  /*0300*/  FMUL R9, R14, R9 ;  /* 0x000000090e097220 */ /* 0x002fc80000400000 */
[C---:B------:R-:W-:Y:S01]  /*0310*/  FMUL R8, R9.reuse, R4 ;  /* 0x0000000409087220 */ /* 0x040fe20000400000 */
[----:B------:R-:W-:Y:S01]  /*0320*/  FMUL R10, R9, R10 ;  /* 0x0000000a090a7220 */ /* 0x000fe20000400000 */
[----:B------:R-:W0:Y:S02]  /*0330*/  LDC.64 R4, c[0x0][0x240] ;  /* 0x00009000ff047b82 */ /* 0x000e240000000a00 */
[C-C-:B--2---:R-:W-:Y:S01]  /*0340*/  FFMA R8, R12.reuse, R8, R15.reuse ;  /* 0x000000080c087223 */ /* 0x144fe2000000000f */
[----:B------:R-:W-:-:S04]  /*0350*/  FFMA R10, R12, R10, R15 ;  /* 0x0000000a0c0a7223 */ /* 0x000fc8000000000f */
[----:B------:R-:W-:Y:S02]  /*0360*/  FSETP.GEU.AND P0, PT, R8, RZ, PT ;  /* 0x000000ff0800720b */ /* 0x000fe40003f0e000 */
[----:B------:R-:W-:Y:S02]  /*0370*/  FSETP.GEU.AND P1, PT, R10, RZ, PT ;  /* 0x000000ff0a00720b */ /* 0x000fe40003f2e000 */
[----:B------:R-:W-:Y:S02]  /*0380*/  FSEL R11, R8, RZ, P0 ;  /* 0x000000ff080b7208 */ /* 0x000fe40000000000 */
[----:B------:R-:W-:Y:S02]  /*0390*/  FSEL R10, R10, RZ, P1 ;  /* 0x000000ff0a0a7208 */ /* 0x000fe40000800000 */
[----:B------:R-:W-:Y:S02]  /*03a0*/  FSETP.GTU.AND P0, PT, R11, RZ, PT ;  /* 0x000000ff0b00720b */ /* 0x000fe40003f0c000 */
[----:B------:R-:W-:-:S02]  /*03b0*/  FSETP.GTU.AND P1, PT, R10, RZ, PT ;  /* 0x000000ff0a00720b */ /* 0x000fc40003f2c000 */
[----:B------:R-:W-:Y:S02]  /*03c0*/  IADD3 R8, P2, R0, UR6, RZ ;  /* 0x0000000600087c10 */ /* 0x000fe4000ff5e0ff */
[----:B------:R-:W-:Y:S02]  /*03d0*/  SEL R12, RZ, 0x1, P1 ;  /* 0x00000001ff0c7807 */ /* 0x000fe40000800000 */
[----:B------:R-:W-:Y:S01]  /*03e0*/  SEL R13, RZ, 0x100, P0 ;  /* 0x00000100ff0d7807 */ /* 0x000fe20000000000 */
[C---:B0-----:R-:W-:Y:S01]  /*03f0*/  IMAD.WIDE R4, R0.reuse, 0x4, R4 ;  /* 0x0000000400047825 */ /* 0x041fe200078e0204 */
[----:B------:R-:W-:Y:S02]  /*0400*/  LEA.HI.X.SX32 R9, R0, UR7, 0x1, P2 ;  /* 0x0000000700097c11 */ /* 0x000fe400090f0eff */
[----:B------:R-:W-:Y:S01]  /*0410*/  IADD3 R13, R12, R13, RZ ;  /* 0x0000000d0c0d7210 */ /* 0x000fe20007ffe0ff */
[----:B------:R-:W-:Y:S04]  /*0420*/  STG.E.64 desc[UR4][R2.64], R6 ;  /* 0x0000000602007986 */ /* 0x000fe8000c101b04 */
[----:B------:R-:W-:Y:S04]  /*0430*/  STG.E.64 desc[UR4][R4.64], R10 ;  /* 0x0000000a04007986 */ /* 0x000fe8000c101b04 */
[----:B------:R-:W-:Y:S01]  /*0440*/  STG.E.U16 desc[UR4][R8.64], R13 ;  /* 0x0000000d08007986 */ /* 0x000fe2000c101504 */
[----:B------:R-:W-:Y:S05]  /*0450*/  EXIT ;  /* 0x000000000000794d */ /* 0x000fea0003800000 */
.L_x_0:
[----:B------:R-:W-:-:S00]  /*0460*/  BRA `(.L_x_0) ;  /* 0xfffffffc00fc7947 */ /* 0x000fc0000383ffff */
[----:B------:R-:W-:-:S00]  /*0470*/  NOP ;  /* 0x0000000000007918 */ /* 0x000fc00000000000 */
        /* <DEDUP_REMOVED lines=8> */
.L_x_1:


//--------------------- .nv.global.init           --------------------------
	.section	.nv.global.init,"aw",@progbits
.nv.global.init:
	.type		_$_str,@object
	.size		_$_str,(_$_str_$_2 - _$_str)
_$_str:
        /*0000*/ 	.byte	0x5f, 0x5f, 0x43, 0x55, 0x44, 0x41, 0x5f, 0x46, 0x54, 0x5a, 0x00
	.type		_$_str_$_2,@object
	.size		_$_str_$_2,(.L_1 - _$_str_$_2)
_$_str_$_2:
        /*000b*/ 	.byte	0x5f, 0x5f, 0x43, 0x55, 0x44, 0x41, 0x5f, 0x50, 0x52, 0x45, 0x43, 0x5f, 0x53, 0x51, 0x52, 0x54
        /*001b*/ 	.byte	0x00
.L_1:


//--------------------- .nv.constant0.triton_poi_fused__native_batch_norm_legit_no_training_convolution_relu_threshold_backward_19 --------------------------
	.section	.nv.constant0.triton_poi_fused__native_batch_norm_legit_no_training_convolution_relu_threshold_backward_19,"a",@progbits
	.sectionflags	@""
	.align	4
.nv.constant0.triton_poi_fused__native_batch_norm_legit_no_training_convolution_relu_threshold_backward_19:
	.zero		596
